//
// Generated by NVIDIA NVVM Compiler
//
// Compiler Build ID: CL-36424714
// Cuda compilation tools, release 13.0, V13.0.88
// Based on NVVM 20.0.0
//

.version 9.0
.target sm_100
.address_size 64

	// .globl	_Z6concatPKfS0_Pf

.visible .entry _Z6concatPKfS0_Pf(
	.param .u64 .ptr .align 1 _Z6concatPKfS0_Pf_param_0,
	.param .u64 .ptr .align 1 _Z6concatPKfS0_Pf_param_1,
	.param .u64 .ptr .align 1 _Z6concatPKfS0_Pf_param_2
)
{
	.reg .pred 	%p<3>;
	.reg .b16 	%rs<8>;
	.reg .b32 	%r<26>;
	.reg .b32 	%f<3>;
	.reg .b64 	%rd<22>;

	ld.param.u64 	%rd2, [_Z6concatPKfS0_Pf_param_0];
	ld.param.u64 	%rd3, [_Z6concatPKfS0_Pf_param_1];
	ld.param.u64 	%rd4, [_Z6concatPKfS0_Pf_param_2];
	cvta.to.global.u64 	%rd1, %rd4;
	mov.u32 	%r4, %ctaid.x;
	mov.u32 	%r5, %ntid.x;
	mov.u32 	%r6, %tid.x;
	mad.lo.s32 	%r1, %r4, %r5, %r6;
	setp.gt.s32 	%p1, %r1, 3211263;
	@%p1 bra 	$L__BB0_4;
	mul.hi.s32 	%r7, %r1, 1402438301;
	shr.u32 	%r8, %r7, 31;
	shr.s32 	%r9, %r7, 18;
	add.s32 	%r2, %r9, %r8;
	mul.lo.s32 	%r10, %r2, 802816;
	sub.s32 	%r11, %r1, %r10;
	mul.hi.s32 	%r12, %r11, 1402438301;
	shr.u32 	%r13, %r12, 31;
	shr.s32 	%r14, %r12, 12;
	add.s32 	%r3, %r14, %r13;
	mul.lo.s32 	%r15, %r3, 12544;
	sub.s32 	%r16, %r11, %r15;
	cvt.u16.u32 	%rs3, %r16;
	mul.hi.s16 	%rs4, %rs3, 18725;
	shr.u16 	%rs5, %rs4, 15;
	shr.s16 	%rs6, %rs4, 5;
	add.s16 	%rs1, %rs6, %rs5;
	mul.lo.s16 	%rs7, %rs1, 112;
	sub.s16 	%rs2, %rs3, %rs7;
	setp.gt.s32 	%p2, %r11, 401407;
	@%p2 bra 	$L__BB0_3;
	cvt.s32.s16 	%r20, %rs2;
	mul.lo.s32 	%r21, %r2, 401408;
	mad.lo.s32 	%r22, %r3, 12544, %r21;
	mul.wide.s16 	%r23, %rs1, 112;
	add.s32 	%r24, %r22, %r20;
	add.s32 	%r25, %r24, %r23;
	cvta.to.global.u64 	%rd17, %rd2;
	mul.wide.s32 	%rd18, %r25, 4;
	add.s64 	%rd19, %rd17, %rd18;
	ld.global.nc.f32 	%f2, [%rd19];
	mul.wide.s32 	%rd20, %r1, 4;
	add.s64 	%rd21, %rd1, %rd20;
	st.global.f32 	[%rd21], %f2;
	bra.uni 	$L__BB0_4;
$L__BB0_3:
	mul.lo.s32 	%r17, %r2, 401408;
	mul.wide.s16 	%r19, %rs1, 112;
	cvt.u64.u32 	%rd5, %r19;
	cvt.u64.u16 	%rd6, %rs2;
	cvt.u64.u32 	%rd7, %r15;
	cvt.s64.s32 	%rd8, %r17;
	add.s64 	%rd9, %rd8, %rd7;
	add.s64 	%rd10, %rd9, %rd6;
	add.s64 	%rd11, %rd10, %rd5;
	cvta.to.global.u64 	%rd12, %rd3;
	shl.b64 	%rd13, %rd11, 2;
	add.s64 	%rd14, %rd12, %rd13;
	ld.global.nc.f32 	%f1, [%rd14+-1605632];
	mul.wide.s32 	%rd15, %r1, 4;
	add.s64 	%rd16, %rd1, %rd15;
	st.global.f32 	[%rd16], %f1;
$L__BB0_4:
	ret;

}


// ===== COMPILED SASS (sm_100) =====

	.target	sm_100

	.elftype	@"ET_EXEC"


//--------------------- .note.nv.tkinfo           --------------------------
	.section	.note.nv.tkinfo,"",@"SHT_NOTE"
	.sectionflags	@"SHF_NOTE_NV_TKINFO"
	.tkinfo
        /*0018*/ 	.word	0x00000002
        /*0030*/ 	.string	""
        /*0030*/ 	.string	"ptxas"
        /*0030*/ 	.string	"Cuda compilation tools, release 13.0, V13.0.88"
        /*0030*/ 	.string	"Build cuda_13.0.r13.0/compiler.36424714_0"
        /*0030*/ 	.string	"-arch sm_100 -m 64 "



//--------------------- .note.nv.cuinfo           --------------------------
	.section	.note.nv.cuinfo,"",@"SHT_NOTE"
	.sectionflags	@"SHF_NOTE_NV_CUINFO"
        /*0018*/ 	.short	0x0002
        /*001a*/ 	.short	0x0064
        /*001c*/ 	.short	0x0082
	.zero		2


//--------------------- .nv.info                  --------------------------
	.section	.nv.info,"",@"SHT_CUDA_INFO"
	.align	4


	//----- nvinfo : EIATTR_REGCOUNT
	.align		4
        /*0000*/ 	.byte	0x04, 0x2f
        /*0002*/ 	.short	(.L_1 - .L_0)
	.align		4
.L_0:
        /*0004*/ 	.word	index@(_Z6concatPKfS0_Pf)
        /*0008*/ 	.word	0x0000000e


	//----- nvinfo : EIATTR_FRAME_SIZE
	.align		4
.L_1:
        /*000c*/ 	.byte	0x04, 0x11
        /*000e*/ 	.short	(.L_3 - .L_2)
	.align		4
.L_2:
        /*0010*/ 	.word	index@(_Z6concatPKfS0_Pf)
        /*0014*/ 	.word	0x00000000


	//----- nvinfo : EIATTR_MIN_STACK_SIZE
	.align		4
.L_3:
        /*0018*/ 	.byte	0x04, 0x12
        /*001a*/ 	.short	(.L_5 - .L_4)
	.align		4
.L_4:
        /*001c*/ 	.word	index@(_Z6concatPKfS0_Pf)
        /*0020*/ 	.word	0x00000000
.L_5:


//--------------------- .nv.compat                --------------------------
	.section	.nv.compat,"",@"SHT_CUDA_COMPAT_INFO"
	.align	4
        /*0000*/ 	.byte	0x02, 0x09, 0x00, 0x00, 0x02, 0x02, 0x01, 0x00, 0x02, 0x05, 0x05, 0x00, 0x03, 0x07, 0x01, 0x01
        /*0010*/ 	.byte	0x02, 0x03, 0x00, 0x00, 0x02, 0x06, 0x01, 0x00, 0x04, 0x0b, 0x08, 0x00, 0x09, 0x00, 0x00, 0x00
        /*0020*/ 	.byte	0x00, 0x00, 0x00, 0x00


//--------------------- .nv.info._Z6concatPKfS0_Pf --------------------------
	.section	.nv.info._Z6concatPKfS0_Pf,"",@"SHT_CUDA_INFO"
	.sectionflags	@""
	.align	4


	//----- nvinfo : EIATTR_CUDA_API_VERSION
	.align		4
        /*0000*/ 	.byte	0x04, 0x37
        /*0002*/ 	.short	(.L_7 - .L_6)
.L_6:
        /*0004*/ 	.word	0x00000082


	//----- nvinfo : EIATTR_KPARAM_INFO
	.align		4
.L_7:
        /*0008*/ 	.byte	0x04, 0x17
        /*000a*/ 	.short	(.L_9 - .L_8)
.L_8:
        /*000c*/ 	.word	0x00000000
        /*0010*/ 	.short	0x0002
        /*0012*/ 	.short	0x0010
        /*0014*/ 	.byte	0x00, 0xf5, 0x21, 0x00


	//----- nvinfo : EIATTR_KPARAM_INFO
	.align		4
.L_9:
        /*0018*/ 	.byte	0x04, 0x17
        /*001a*/ 	.short	(.L_11 - .L_10)
.L_10:
        /*001c*/ 	.word	0x00000000
        /*0020*/ 	.short	0x0001
        /*0022*/ 	.short	0x0008
        /*0024*/ 	.byte	0x00, 0xf5, 0x21, 0x00


	//----- nvinfo : EIATTR_KPARAM_INFO
	.align		4
.L_11:
        /*0028*/ 	.byte	0x04, 0x17
        /*002a*/ 	.short	(.L_13 - .L_12)
.L_12:
        /*002c*/ 	.word	0x00000000
        /*0030*/ 	.short	0x0000
        /*0032*/ 	.short	0x0000
        /*0034*/ 	.byte	0x00, 0xf5, 0x21, 0x00


	//----- nvinfo : EIATTR_SPARSE_MMA_MASK
	.align		4
.L_13:
        /*0038*/ 	.byte	0x03, 0x50
        /*003a*/ 	.short	0x0000


	//----- nvinfo : EIATTR_MAXREG_COUNT
	.align		4
        /*003c*/ 	.byte	0x03, 0x1b
        /*003e*/ 	.short	0x00ff


	//----- nvinfo : EIATTR_MERCURY_ISA_VERSION
	.align		4
        /*0040*/ 	.byte	0x03, 0x5f
        /*0042*/ 	.short	0x0101


	//----- nvinfo : EIATTR_VRC_CTA_INIT_COUNT
	.align		4
        /*0044*/ 	.byte	0x02, 0x4a
	.zero		1
	.zero		1


	//----- nvinfo : EIATTR_EXIT_INSTR_OFFSETS
	.align		4
        /*0048*/ 	.byte	0x04, 0x1c
        /*004a*/ 	.short	(.L_15 - .L_14)


	//   ....[0]....
.L_14:
        /*004c*/ 	.word	0x00000060


	//   ....[1]....
        /*0050*/ 	.word	0x00000290


	//   ....[2]....
        /*0054*/ 	.word	0x00000380


	//----- nvinfo : EIATTR_CRS_STACK_SIZE
	.align		4
.L_15:
        /*0058*/ 	.byte	0x04, 0x1e
        /*005a*/ 	.short	(.L_17 - .L_16)
.L_16:
        /*005c*/ 	.word	0x00000000


	//----- nvinfo : EIATTR_CBANK_PARAM_SIZE
	.align		4
.L_17:
        /*0060*/ 	.byte	0x03, 0x19
        /*0062*/ 	.short	0x0018


	//----- nvinfo : EIATTR_PARAM_CBANK
	.align		4
        /*0064*/ 	.byte	0x04, 0x0a
        /*0066*/ 	.short	(.L_19 - .L_18)
	.align		4
.L_18:
        /*0068*/ 	.word	index@(.nv.constant0._Z6concatPKfS0_Pf)
        /*006c*/ 	.short	0x0380
        /*006e*/ 	.short	0x0018


	//----- nvinfo : EIATTR_SW_WAR
	.align		4
.L_19:
        /*0070*/ 	.byte	0x04, 0x36
        /*0072*/ 	.short	(.L_21 - .L_20)
.L_20:
        /*0074*/ 	.word	0x00000008
.L_21:


//--------------------- .nv.callgraph             --------------------------
	.section	.nv.callgraph,"",@"SHT_CUDA_CALLGRAPH"
	.align	4
	.sectionentsize	8
	.align		4
        /*0000*/ 	.word	0x00000000
	.align		4
        /*0004*/ 	.word	0xffffffff
	.align		4
        /*0008*/ 	.word	0x00000000
	.align		4
        /*000c*/ 	.word	0xfffffffe
	.align		4
        /*0010*/ 	.word	0x00000000
	.align		4
        /*0014*/ 	.word	0xfffffffd
	.align		4
        /*0018*/ 	.word	0x00000000
	.align		4
        /*001c*/ 	.word	0xfffffffc


//--------------------- .text._Z6concatPKfS0_Pf   --------------------------
	.section	.text._Z6concatPKfS0_Pf,"ax",@progbits
	.align	128
        .global         _Z6concatPKfS0_Pf
        .type           _Z6concatPKfS0_Pf,@function
        .size           _Z6concatPKfS0_Pf,(.L_x_2 - _Z6concatPKfS0_Pf)
        .other          _Z6concatPKfS0_Pf,@"STO_CUDA_ENTRY STV_DEFAULT"
_Z6concatPKfS0_Pf:
.text._Z6concatPKfS0_Pf:
[----:B------:R-:W-:Y:S01]  /*0000*/  LDC R1, c[0x0][0x37c] ;  /* 0x0000df00ff017b82 */ /* 0x000fe20000000800 */
[----:B------:R-:W0:Y:S07]  /*0010*/  S2R R3, SR_TID.X ;  /* 0x0000000000037919 */ /* 0x000e2e0000002100 */
[----:B------:R-:W0:Y:S08]  /*0020*/  S2UR UR4, SR_CTAID.X ;  /* 0x00000000000479c3 */ /* 0x000e300000002500 */
[----:B------:R-:W0:Y:S02]  /*0030*/  LDC R0, c[0x0][0x360] ;  /* 0x0000d800ff007b82 */ /* 0x000e240000000800 */
[----:B0-----:R-:W-:-:S05]  /*0040*/  IMAD R0, R0, UR4, R3 ;  /* 0x0000000400007c24 */ /* 0x001fca000f8e0203 */
[----:B------:R-:W-:-:S13]  /*0050*/  ISETP.GT.AND P0, PT, R0, 0x30ffff, PT ;  /* 0x0030ffff0000780c */ /* 0x000fda0003f04270 */
[----:B------:R-:W-:Y:S05]  /*0060*/  @P0 EXIT ;  /* 0x000000000000094d */ /* 0x000fea0003800000 */
[----:B------:R-:W-:Y:S01]  /*0070*/  IMAD.HI R2, R0, 0x5397829d, RZ ;  /* 0x5397829d00027827 */ /* 0x000fe200078e02ff */
[----:B------:R-:W0:Y:S04]  /*0080*/  LDCU.64 UR4, c[0x0][0x358] ;  /* 0x00006b00ff0477ac */ /* 0x000e280008000a00 */
[----:B------:R-:W-:-:S04]  /*0090*/  SHF.R.U32.HI R3, RZ, 0x1f, R2 ;  /* 0x0000001fff037819 */ /* 0x000fc80000011602 */
[----:B------:R-:W-:-:S05]  /*00a0*/  LEA.HI.SX32 R5, R2, R3, 0xe ;  /* 0x0000000302057211 */ /* 0x000fca00078f72ff */
[----:B------:R-:W-:-:S04]  /*00b0*/  IMAD R2, R5, -0xc4000, R0 ;  /* 0xfff3c00005027824 */ /* 0x000fc800078e0200 */
[C---:B------:R-:W-:Y:S01]  /*00c0*/  IMAD.HI R3, R2.reuse, 0x5397829d, RZ ;  /* 0x5397829d02037827 */ /* 0x040fe200078e02ff */
[----:B------:R-:W-:-:S04]  /*00d0*/  ISETP.GT.AND P0, PT, R2, 0x61fff, PT ;  /* 0x00061fff0200780c */ /* 0x000fc80003f04270 */
[----:B------:R-:W-:-:S04]  /*00e0*/  SHF.R.U32.HI R4, RZ, 0x1f, R3 ;  /* 0x0000001fff047819 */ /* 0x000fc80000011603 */
[----:B------:R-:W-:-:S05]  /*00f0*/  LEA.HI.SX32 R4, R3, R4, 0x14 ;  /* 0x0000000403047211 */ /* 0x000fca00078fa2ff */
[----:B------:R-:W-:-:S04]  /*0100*/  IMAD R3, R4, 0x3100, RZ ;  /* 0x0000310004037824 */ /* 0x000fc800078e02ff */
[----:B------:R-:W-:-:S05]  /*0110*/  IMAD.IADD R6, R2, 0x1, -R3 ;  /* 0x0000000102067824 */ /* 0x000fca00078e0a03 */
[----:B------:R-:W-:-:S05]  /*0120*/  PRMT R7, R6, 0x9910, RZ ;  /* 0x0000991006077816 */ /* 0x000fca00000000ff */
[----:B------:R-:W-:-:S05]  /*0130*/  IMAD R8, R7, 0x4925, RZ ;  /* 0x0000492507087824 */ /* 0x000fca00078e02ff */
[----:B------:R-:W-:-:S04]  /*0140*/  SHF.R.S32.HI R7, RZ, 0x10, R8 ;  /* 0x00000010ff077819 */ /* 0x000fc80000011408 */
[----:B------:R-:W-:-:S04]  /*0150*/  LOP3.LUT R7, R7, 0xffff, RZ, 0xc0, !PT ;  /* 0x0000ffff07077812 */ /* 0x000fc800078ec0ff */
[----:B------:R-:W-:-:S04]  /*0160*/  SHF.R.U32.HI R7, RZ, 0xf, R7 ;  /* 0x0000000fff077819 */ /* 0x000fc80000011607 */
[----:B------:R-:W-:-:S04]  /*0170*/  LEA.HI.SX32 R7, R8, R7, 0xb ;  /* 0x0000000708077211 */ /* 0x000fc800078f5aff */
[----:B------:R-:W-:-:S05]  /*0180*/  PRMT R9, R7, 0x9910, RZ ;  /* 0x0000991007097816 */ /* 0x000fca00000000ff */
[----:B------:R-:W-:-:S04]  /*0190*/  IMAD R7, R9, 0x70, RZ ;  /* 0x0000007009077824 */ /* 0x000fc800078e02ff */
[----:B------:R-:W-:-:S05]  /*01a0*/  IMAD.MOV R11, RZ, RZ, -R7 ;  /* 0x000000ffff0b7224 */ /* 0x000fca00078e0a07 */
[----:B------:R-:W-:-:S05]  /*01b0*/  PRMT R11, R11, 0x7710, RZ ;  /* 0x000077100b0b7816 */ /* 0x000fca00000000ff */
[----:B------:R-:W-:Y:S01]  /*01c0*/  IMAD.IADD R6, R6, 0x1, R11 ;  /* 0x0000000106067824 */ /* 0x000fe200078e020b */
[----:B0-----:R-:W-:Y:S06]  /*01d0*/  @P0 BRA `(.L_x_0) ;  /* 0x0000000000300947 */ /* 0x001fec0003800000 */
[----:B------:R-:W0:Y:S01]  /*01e0*/  LDC.64 R2, c[0x0][0x380] ;  /* 0x0000e000ff027b82 */ /* 0x000e220000000a00 */
[----:B------:R-:W-:Y:S01]  /*01f0*/  PRMT R6, R6, 0x9910, RZ ;  /* 0x0000991006067816 */ /* 0x000fe200000000ff */
[----:B------:R-:W-:-:S04]  /*0200*/  IMAD R5, R5, 0x20, R4 ;  /* 0x0000002005057824 */ /* 0x000fc800078e0204 */
[----:B------:R-:W-:-:S04]  /*0210*/  IMAD.MOV.U32 R4, RZ, RZ, R6 ;  /* 0x000000ffff047224 */ /* 0x000fc800078e0006 */
[----:B------:R-:W-:-:S04]  /*0220*/  IMAD R4, R5, 0x3100, R4 ;  /* 0x0000310005047824 */ /* 0x000fc800078e0204 */
[----:B------:R-:W-:-:S04]  /*0230*/  IMAD R5, R9, 0x70, R4 ;  /* 0x0000007009057824 */ /* 0x000fc800078e0204 */
[----:B0-----:R-:W-:Y:S02]  /*0240*/  IMAD.WIDE R2, R5, 0x4, R2 ;  /* 0x0000000405027825 */ /* 0x001fe400078e0202 */
[----:B------:R-:W0:Y:S04]  /*0250*/  LDC.64 R4, c[0x0][0x390] ;  /* 0x0000e400ff047b82 */ /* 0x000e280000000a00 */
[----:B------:R-:W2:Y:S01]  /*0260*/  LDG.E.CONSTANT R3, desc[UR4][R2.64] ;  /* 0x0000000402037981 */ /* 0x000ea2000c1e9900 */
[----:B0-----:R-:W-:-:S05]  /*0270*/  IMAD.WIDE R4, R0, 0x4, R4 ;  /* 0x0000000400047825 */ /* 0x001fca00078e0204 */
[----:B--2---:R-:W-:Y:S01]  /*0280*/  STG.E desc[UR4][R4.64], R3 ;  /* 0x0000000304007986 */ /* 0x004fe2000c101904 */
[----:B------:R-:W-:Y:S05]  /*0290*/  EXIT ;  /* 0x000000000000794d */ /* 0x000fea0003800000 */
.L_x_0:
[----:B------:R-:W0:Y:S01]  /*02a0*/  LDCU.64 UR6, c[0x0][0x388] ;  /* 0x00007100ff0677ac */ /* 0x000e220008000a00 */
[----:B------:R-:W-:Y:S01]  /*02b0*/  IMAD R2, R5, 0x62000, RZ ;  /* 0x0006200005027824 */ /* 0x000fe200078e02ff */
[----:B------:R-:W-:-:S04]  /*02c0*/  LOP3.LUT R6, R6, 0xffff, RZ, 0xc0, !PT ;  /* 0x0000ffff06067812 */ /* 0x000fc800078ec0ff */
[----:B------:R-:W-:Y:S02]  /*02d0*/  IADD3 R6, P0, P1, R6, R2, R3 ;  /* 0x0000000206067210 */ /* 0x000fe4000791e003 */
[----:B------:R-:W-:Y:S02]  /*02e0*/  SHF.R.S32.HI R2, RZ, 0x1f, R2 ;  /* 0x0000001fff027819 */ /* 0x000fe40000011402 */
[----:B------:R-:W-:Y:S02]  /*02f0*/  IADD3 R7, P2, PT, R7, R6, RZ ;  /* 0x0000000607077210 */ /* 0x000fe40007f5e0ff */
[----:B------:R-:W-:-:S05]  /*0300*/  IADD3.X R2, PT, PT, RZ, R2, RZ, P0, P1 ;  /* 0x00000002ff027210 */ /* 0x000fca00007e24ff */
[----:B------:R-:W-:Y:S01]  /*0310*/  IMAD.X R4, RZ, RZ, R2, P2 ;  /* 0x000000ffff047224 */ /* 0x000fe200010e0602 */
[----:B0-----:R-:W-:-:S04]  /*0320*/  LEA R2, P0, R7, UR6, 0x2 ;  /* 0x0000000607027c11 */ /* 0x001fc8000f8010ff */
[----:B------:R-:W-:Y:S02]  /*0330*/  LEA.HI.X R3, R7, UR7, R4, 0x2, P0 ;  /* 0x0000000707037c11 */ /* 0x000fe400080f1404 */
[----:B------:R-:W0:Y:S04]  /*0340*/  LDC.64 R4, c[0x0][0x390] ;  /* 0x0000e400ff047b82 */ /* 0x000e280000000a00 */
[----:B------:R-:W2:Y:S01]  /*0350*/  LDG.E.CONSTANT R3, desc[UR4][R2.64+-0x188000] ;  /* 0xe780000402037981 */ /* 0x000ea2000c1e9900 */
[----:B0-----:R-:W-:-:S05]  /*0360*/  IMAD.WIDE R4, R0, 0x4, R4 ;  /* 0x0000000400047825 */ /* 0x001fca00078e0204 */
[----:B--2---:R-:W-:Y:S01]  /*0370*/  STG.E desc[UR4][R4.64], R3 ;  /* 0x0000000304007986 */ /* 0x004fe2000c101904 */
[----:B------:R-:W-:Y:S05]  /*0380*/  EXIT ;  /* 0x000000000000794d */ /* 0x000fea0003800000 */
.L_x_1:
[----:B------:R-:W-:-:S00]  /*0390*/  BRA `(.L_x_1) ;  /* 0xfffffffc00fc7947 */ /* 0x000fc0000383ffff */
[----:B------:R-:W-:-:S00]  /*03a0*/  NOP ;  /* 0x0000000000007918 */ /* 0x000fc00000000000 */
        /* <DEDUP_REMOVED lines=13> */
.L_x_2:


//--------------------- .nv.shared.reserved.0     --------------------------
	.section	.nv.shared.reserved.0,"aw",@nobits
	.weak		__nv_reservedSMEM_offset_0_alias
	.size		__nv_reservedSMEM_offset_0_alias, 0, 64
	.other		__nv_reservedSMEM_offset_0_alias,@"STO_CUDA_RESERVED_SHARED STV_DEFAULT"
__nv_reservedSMEM_offset_0_alias:
	.zero		0
	.zero		64


//--------------------- .nv.constant0._Z6concatPKfS0_Pf --------------------------
	.section	.nv.constant0._Z6concatPKfS0_Pf,"a",@progbits
	.sectionflags	@""
	.align	4
.nv.constant0._Z6concatPKfS0_Pf:
	.zero		920


//--------------------- SYMBOLS --------------------------

	.type		.nv.reservedSmem.offset0,@object
	.size		.nv.reservedSmem.offset0,0x4
